//
// Generated by NVIDIA NVVM Compiler
//
// Compiler Build ID: CL-36424714
// Cuda compilation tools, release 13.0, V13.0.88
// Based on NVVM 20.0.0
//

.version 9.0
.target sm_100
.address_size 64

	// .globl	_Z12mmult_kernelPfS_S_ll

.visible .entry _Z12mmult_kernelPfS_S_ll(
	.param .u64 .ptr .align 1 _Z12mmult_kernelPfS_S_ll_param_0,
	.param .u64 .ptr .align 1 _Z12mmult_kernelPfS_S_ll_param_1,
	.param .u64 .ptr .align 1 _Z12mmult_kernelPfS_S_ll_param_2,
	.param .u64 _Z12mmult_kernelPfS_S_ll_param_3,
	.param .u64 _Z12mmult_kernelPfS_S_ll_param_4
)
{
	.reg .pred 	%p<20>;
	.reg .b32 	%r<6>;
	.reg .b32 	%f<56>;
	.reg .b64 	%rd<117>;

	ld.param.u64 	%rd49, [_Z12mmult_kernelPfS_S_ll_param_0];
	ld.param.u64 	%rd50, [_Z12mmult_kernelPfS_S_ll_param_1];
	ld.param.u64 	%rd51, [_Z12mmult_kernelPfS_S_ll_param_2];
	ld.param.u64 	%rd47, [_Z12mmult_kernelPfS_S_ll_param_3];
	ld.param.u64 	%rd48, [_Z12mmult_kernelPfS_S_ll_param_4];
	cvta.to.global.u64 	%rd1, %rd51;
	cvta.to.global.u64 	%rd2, %rd50;
	cvta.to.global.u64 	%rd3, %rd49;
	setp.lt.s64 	%p1, %rd47, 1;
	@%p1 bra 	$L__BB0_30;
	setp.lt.s64 	%p2, %rd48, 1;
	@%p2 bra 	$L__BB0_17;
	and.b64  	%rd4, %rd48, 7;
	and.b64  	%rd5, %rd48, 3;
	and.b64  	%rd6, %rd48, 9223372036854775800;
	and.b64  	%rd7, %rd48, 1;
	shl.b64 	%rd8, %rd47, 5;
	shl.b64 	%rd9, %rd48, 2;
	shl.b64 	%rd10, %rd47, 2;
	mov.b64 	%rd104, 0;
$L__BB0_3:
	mul.lo.s64 	%rd12, %rd104, %rd47;
	mul.lo.s64 	%rd13, %rd104, %rd48;
	mad.lo.s64 	%rd69, %rd9, %rd104, %rd2;
	add.s64 	%rd14, %rd69, 16;
	mov.b64 	%rd105, 0;
$L__BB0_4:
	setp.lt.u64 	%p11, %rd48, 8;
	add.s64 	%rd71, %rd105, %rd12;
	shl.b64 	%rd72, %rd71, 2;
	add.s64 	%rd16, %rd3, %rd72;
	mov.b32 	%r5, 0;
	st.global.u32 	[%rd16], %r5;
	mov.b64 	%rd110, 0;
	mov.f32 	%f53, 0f00000000;
	@%p11 bra 	$L__BB0_7;
	shl.b64 	%rd73, %rd105, 2;
	add.s64 	%rd107, %rd1, %rd73;
	mov.f32 	%f53, 0f00000000;
	mov.u64 	%rd106, %rd14;
	mov.u64 	%rd108, %rd6;
$L__BB0_6:
	.pragma "nounroll";
	ld.global.f32 	%f10, [%rd106+-16];
	ld.global.f32 	%f11, [%rd107];
	fma.rn.f32 	%f12, %f10, %f11, %f53;
	st.global.f32 	[%rd16], %f12;
	ld.global.f32 	%f13, [%rd106+-12];
	add.s64 	%rd74, %rd107, %rd10;
	ld.global.f32 	%f14, [%rd74];
	fma.rn.f32 	%f15, %f13, %f14, %f12;
	st.global.f32 	[%rd16], %f15;
	ld.global.f32 	%f16, [%rd106+-8];
	add.s64 	%rd75, %rd74, %rd10;
	ld.global.f32 	%f17, [%rd75];
	fma.rn.f32 	%f18, %f16, %f17, %f15;
	st.global.f32 	[%rd16], %f18;
	ld.global.f32 	%f19, [%rd106+-4];
	add.s64 	%rd76, %rd75, %rd10;
	ld.global.f32 	%f20, [%rd76];
	fma.rn.f32 	%f21, %f19, %f20, %f18;
	st.global.f32 	[%rd16], %f21;
	ld.global.f32 	%f22, [%rd106];
	add.s64 	%rd77, %rd76, %rd10;
	ld.global.f32 	%f23, [%rd77];
	fma.rn.f32 	%f24, %f22, %f23, %f21;
	st.global.f32 	[%rd16], %f24;
	ld.global.f32 	%f25, [%rd106+4];
	add.s64 	%rd78, %rd77, %rd10;
	ld.global.f32 	%f26, [%rd78];
	fma.rn.f32 	%f27, %f25, %f26, %f24;
	st.global.f32 	[%rd16], %f27;
	ld.global.f32 	%f28, [%rd106+8];
	add.s64 	%rd79, %rd78, %rd10;
	ld.global.f32 	%f29, [%rd79];
	fma.rn.f32 	%f30, %f28, %f29, %f27;
	st.global.f32 	[%rd16], %f30;
	ld.global.f32 	%f31, [%rd106+12];
	add.s64 	%rd80, %rd79, %rd10;
	ld.global.f32 	%f32, [%rd80];
	fma.rn.f32 	%f53, %f31, %f32, %f30;
	st.global.f32 	[%rd16], %f53;
	add.s64 	%rd108, %rd108, -8;
	add.s64 	%rd107, %rd107, %rd8;
	add.s64 	%rd106, %rd106, 32;
	setp.ne.s64 	%p12, %rd108, 0;
	mov.u64 	%rd110, %rd6;
	@%p12 bra 	$L__BB0_6;
$L__BB0_7:
	setp.eq.s64 	%p13, %rd4, 0;
	@%p13 bra 	$L__BB0_15;
	add.s64 	%rd81, %rd4, -1;
	setp.lt.u64 	%p14, %rd81, 3;
	@%p14 bra 	$L__BB0_10;
	add.s64 	%rd82, %rd110, %rd13;
	shl.b64 	%rd83, %rd82, 2;
	add.s64 	%rd84, %rd2, %rd83;
	ld.global.f32 	%f33, [%rd84];
	mad.lo.s64 	%rd85, %rd110, %rd47, %rd105;
	shl.b64 	%rd86, %rd85, 2;
	add.s64 	%rd87, %rd1, %rd86;
	ld.global.f32 	%f34, [%rd87];
	fma.rn.f32 	%f35, %f33, %f34, %f53;
	st.global.f32 	[%rd16], %f35;
	ld.global.f32 	%f36, [%rd84+4];
	add.s64 	%rd88, %rd87, %rd10;
	ld.global.f32 	%f37, [%rd88];
	fma.rn.f32 	%f38, %f36, %f37, %f35;
	st.global.f32 	[%rd16], %f38;
	ld.global.f32 	%f39, [%rd84+8];
	add.s64 	%rd89, %rd88, %rd10;
	ld.global.f32 	%f40, [%rd89];
	fma.rn.f32 	%f41, %f39, %f40, %f38;
	st.global.f32 	[%rd16], %f41;
	ld.global.f32 	%f42, [%rd84+12];
	add.s64 	%rd90, %rd89, %rd10;
	ld.global.f32 	%f43, [%rd90];
	fma.rn.f32 	%f53, %f42, %f43, %f41;
	st.global.f32 	[%rd16], %f53;
	add.s64 	%rd110, %rd110, 4;
$L__BB0_10:
	setp.eq.s64 	%p15, %rd5, 0;
	@%p15 bra 	$L__BB0_15;
	setp.eq.s64 	%p16, %rd5, 1;
	@%p16 bra 	$L__BB0_13;
	add.s64 	%rd91, %rd110, %rd13;
	shl.b64 	%rd92, %rd91, 2;
	add.s64 	%rd93, %rd2, %rd92;
	ld.global.f32 	%f44, [%rd93];
	mad.lo.s64 	%rd94, %rd110, %rd47, %rd105;
	shl.b64 	%rd95, %rd94, 2;
	add.s64 	%rd96, %rd1, %rd95;
	ld.global.f32 	%f45, [%rd96];
	fma.rn.f32 	%f46, %f44, %f45, %f53;
	st.global.f32 	[%rd16], %f46;
	ld.global.f32 	%f47, [%rd93+4];
	add.s64 	%rd97, %rd96, %rd10;
	ld.global.f32 	%f48, [%rd97];
	fma.rn.f32 	%f53, %f47, %f48, %f46;
	st.global.f32 	[%rd16], %f53;
	add.s64 	%rd110, %rd110, 2;
$L__BB0_13:
	setp.eq.s64 	%p17, %rd7, 0;
	@%p17 bra 	$L__BB0_15;
	add.s64 	%rd98, %rd110, %rd13;
	shl.b64 	%rd99, %rd98, 2;
	add.s64 	%rd100, %rd2, %rd99;
	ld.global.f32 	%f49, [%rd100];
	mad.lo.s64 	%rd101, %rd110, %rd47, %rd105;
	shl.b64 	%rd102, %rd101, 2;
	add.s64 	%rd103, %rd1, %rd102;
	ld.global.f32 	%f50, [%rd103];
	fma.rn.f32 	%f51, %f49, %f50, %f53;
	st.global.f32 	[%rd16], %f51;
$L__BB0_15:
	add.s64 	%rd105, %rd105, 1;
	setp.ne.s64 	%p18, %rd105, %rd47;
	@%p18 bra 	$L__BB0_4;
	add.s64 	%rd104, %rd104, 1;
	setp.eq.s64 	%p19, %rd104, %rd47;
	@%p19 bra 	$L__BB0_30;
	bra.uni 	$L__BB0_3;
$L__BB0_17:
	add.s64 	%rd31, %rd47, -1;
	and.b64  	%rd32, %rd47, 7;
	add.s64 	%rd33, %rd32, -1;
	and.b64  	%rd34, %rd47, 3;
	and.b64  	%rd35, %rd47, 9223372036854775800;
	and.b64  	%rd36, %rd47, 1;
	mov.b64 	%rd112, 0;
$L__BB0_18:
	setp.lt.u64 	%p3, %rd31, 7;
	mul.lo.s64 	%rd38, %rd112, %rd47;
	mov.b64 	%rd115, 0;
	@%p3 bra 	$L__BB0_21;
	mov.b64 	%rd113, 0;
$L__BB0_20:
	.pragma "nounroll";
	add.s64 	%rd55, %rd113, %rd38;
	shl.b64 	%rd56, %rd55, 2;
	add.s64 	%rd57, %rd3, %rd56;
	mov.b32 	%r1, 0;
	st.global.u32 	[%rd57], %r1;
	st.global.u32 	[%rd57+4], %r1;
	st.global.u32 	[%rd57+8], %r1;
	st.global.u32 	[%rd57+12], %r1;
	st.global.u32 	[%rd57+16], %r1;
	st.global.u32 	[%rd57+20], %r1;
	st.global.u32 	[%rd57+24], %r1;
	st.global.u32 	[%rd57+28], %r1;
	add.s64 	%rd113, %rd113, 8;
	setp.ne.s64 	%p4, %rd113, %rd35;
	mov.u64 	%rd115, %rd35;
	@%p4 bra 	$L__BB0_20;
$L__BB0_21:
	setp.eq.s64 	%p5, %rd32, 0;
	@%p5 bra 	$L__BB0_29;
	setp.lt.u64 	%p6, %rd33, 3;
	@%p6 bra 	$L__BB0_24;
	add.s64 	%rd58, %rd115, %rd38;
	shl.b64 	%rd59, %rd58, 2;
	add.s64 	%rd60, %rd3, %rd59;
	mov.b32 	%r2, 0;
	st.global.u32 	[%rd60], %r2;
	st.global.u32 	[%rd60+4], %r2;
	st.global.u32 	[%rd60+8], %r2;
	st.global.u32 	[%rd60+12], %r2;
	add.s64 	%rd115, %rd115, 4;
$L__BB0_24:
	setp.eq.s64 	%p7, %rd34, 0;
	@%p7 bra 	$L__BB0_29;
	setp.eq.s64 	%p8, %rd34, 1;
	@%p8 bra 	$L__BB0_27;
	add.s64 	%rd61, %rd115, %rd38;
	shl.b64 	%rd62, %rd61, 2;
	add.s64 	%rd63, %rd3, %rd62;
	mov.b32 	%r3, 0;
	st.global.u32 	[%rd63], %r3;
	st.global.u32 	[%rd63+4], %r3;
	add.s64 	%rd115, %rd115, 2;
$L__BB0_27:
	setp.eq.s64 	%p9, %rd36, 0;
	@%p9 bra 	$L__BB0_29;
	add.s64 	%rd64, %rd115, %rd38;
	shl.b64 	%rd65, %rd64, 2;
	add.s64 	%rd66, %rd3, %rd65;
	mov.b32 	%r4, 0;
	st.global.u32 	[%rd66], %r4;
$L__BB0_29:
	add.s64 	%rd112, %rd112, 1;
	setp.ne.s64 	%p10, %rd112, %rd47;
	@%p10 bra 	$L__BB0_18;
$L__BB0_30:
	ret;

}


// ===== COMPILED SASS (sm_100) =====

	.target	sm_100

	.elftype	@"ET_EXEC"


//--------------------- .note.nv.tkinfo           --------------------------
	.section	.note.nv.tkinfo,"",@"SHT_NOTE"
	.sectionflags	@"SHF_NOTE_NV_TKINFO"
	.tkinfo
        /*0018*/ 	.word	0x00000002
        /*0030*/ 	.string	""
        /*0030*/ 	.string	"ptxas"
        /*0030*/ 	.string	"Cuda compilation tools, release 13.0, V13.0.88"
        /*0030*/ 	.string	"Build cuda_13.0.r13.0/compiler.36424714_0"
        /*0030*/ 	.string	"-arch sm_100 -m 64 "



//--------------------- .note.nv.cuinfo           --------------------------
	.section	.note.nv.cuinfo,"",@"SHT_NOTE"
	.sectionflags	@"SHF_NOTE_NV_CUINFO"
        /*0018*/ 	.short	0x0002
        /*001a*/ 	.short	0x0064
        /*001c*/ 	.short	0x0082
	.zero		2


//--------------------- .nv.info                  --------------------------
	.section	.nv.info,"",@"SHT_CUDA_INFO"
	.align	4


	//----- nvinfo : EIATTR_REGCOUNT
	.align		4
        /*0000*/ 	.byte	0x04, 0x2f
        /*0002*/ 	.short	(.L_1 - .L_0)
	.align		4
.L_0:
        /*0004*/ 	.word	index@(_Z12mmult_kernelPfS_S_ll)
        /*0008*/ 	.word	0x0000001c


	//----- nvinfo : EIATTR_FRAME_SIZE
	.align		4
.L_1:
        /*000c*/ 	.byte	0x04, 0x11
        /*000e*/ 	.short	(.L_3 - .L_2)
	.align		4
.L_2:
        /*0010*/ 	.word	index@(_Z12mmult_kernelPfS_S_ll)
        /*0014*/ 	.word	0x00000000


	//----- nvinfo : EIATTR_MIN_STACK_SIZE
	.align		4
.L_3:
        /*0018*/ 	.byte	0x04, 0x12
        /*001a*/ 	.short	(.L_5 - .L_4)
	.align		4
.L_4:
        /*001c*/ 	.word	index@(_Z12mmult_kernelPfS_S_ll)
        /*0020*/ 	.word	0x00000000
.L_5:


//--------------------- .nv.compat                --------------------------
	.section	.nv.compat,"",@"SHT_CUDA_COMPAT_INFO"
	.align	4
        /*0000*/ 	.byte	0x02, 0x09, 0x00, 0x00, 0x02, 0x02, 0x01, 0x00, 0x02, 0x05, 0x05, 0x00, 0x03, 0x07, 0x01, 0x01
        /*0010*/ 	.byte	0x02, 0x03, 0x00, 0x00, 0x02, 0x06, 0x01, 0x00, 0x04, 0x0b, 0x08, 0x00, 0x09, 0x00, 0x00, 0x00
        /*0020*/ 	.byte	0x00, 0x00, 0x00, 0x00


//--------------------- .nv.info._Z12mmult_kernelPfS_S_ll --------------------------
	.section	.nv.info._Z12mmult_kernelPfS_S_ll,"",@"SHT_CUDA_INFO"
	.sectionflags	@""
	.align	4


	//----- nvinfo : EIATTR_CUDA_API_VERSION
	.align		4
        /*0000*/ 	.byte	0x04, 0x37
        /*0002*/ 	.short	(.L_7 - .L_6)
.L_6:
        /*0004*/ 	.word	0x00000082


	//----- nvinfo : EIATTR_KPARAM_INFO
	.align		4
.L_7:
        /*0008*/ 	.byte	0x04, 0x17
        /*000a*/ 	.short	(.L_9 - .L_8)
.L_8:
        /*000c*/ 	.word	0x00000000
        /*0010*/ 	.short	0x0004
        /*0012*/ 	.short	0x0020
        /*0014*/ 	.byte	0x00, 0xf0, 0x21, 0x00


	//----- nvinfo : EIATTR_KPARAM_INFO
	.align		4
.L_9:
        /*0018*/ 	.byte	0x04, 0x17
        /*001a*/ 	.short	(.L_11 - .L_10)
.L_10:
        /*001c*/ 	.word	0x00000000
        /*0020*/ 	.short	0x0003
        /*0022*/ 	.short	0x0018
        /*0024*/ 	.byte	0x00, 0xf0, 0x21, 0x00


	//----- nvinfo : EIATTR_KPARAM_INFO
	.align		4
.L_11:
        /*0028*/ 	.byte	0x04, 0x17
        /*002a*/ 	.short	(.L_13 - .L_12)
.L_12:
        /*002c*/ 	.word	0x00000000
        /*0030*/ 	.short	0x0002
        /*0032*/ 	.short	0x0010
        /*0034*/ 	.byte	0x00, 0xf5, 0x21, 0x00


	//----- nvinfo : EIATTR_KPARAM_INFO
	.align		4
.L_13:
        /*0038*/ 	.byte	0x04, 0x17
        /*003a*/ 	.short	(.L_15 - .L_14)
.L_14:
        /*003c*/ 	.word	0x00000000
        /*0040*/ 	.short	0x0001
        /*0042*/ 	.short	0x0008
        /*0044*/ 	.byte	0x00, 0xf5, 0x21, 0x00


	//----- nvinfo : EIATTR_KPARAM_INFO
	.align		4
.L_15:
        /*0048*/ 	.byte	0x04, 0x17
        /*004a*/ 	.short	(.L_17 - .L_16)
.L_16:
        /*004c*/ 	.word	0x00000000
        /*0050*/ 	.short	0x0000
        /*0052*/ 	.short	0x0000
        /*0054*/ 	.byte	0x00, 0xf5, 0x21, 0x00


	//----- nvinfo : EIATTR_SPARSE_MMA_MASK
	.align		4
.L_17:
        /*0058*/ 	.byte	0x03, 0x50
        /*005a*/ 	.short	0x0000


	//----- nvinfo : EIATTR_MAXREG_COUNT
	.align		4
        /*005c*/ 	.byte	0x03, 0x1b
        /*005e*/ 	.short	0x00ff


	//----- nvinfo : EIATTR_MERCURY_ISA_VERSION
	.align		4
        /*0060*/ 	.byte	0x03, 0x5f
        /*0062*/ 	.short	0x0101


	//----- nvinfo : EIATTR_VRC_CTA_INIT_COUNT
	.align		4
        /*0064*/ 	.byte	0x02, 0x4a
	.zero		1
	.zero		1


	//----- nvinfo : EIATTR_EXIT_INSTR_OFFSETS
	.align		4
        /*0068*/ 	.byte	0x04, 0x1c
        /*006a*/ 	.short	(.L_19 - .L_18)


	//   ....[0]....
.L_18:
        /*006c*/ 	.word	0x00000040


	//   ....[1]....
        /*0070*/ 	.word	0x00000e50


	//   ....[2]....
        /*0074*/ 	.word	0x00001480


	//----- nvinfo : EIATTR_CBANK_PARAM_SIZE
	.align		4
.L_19:
        /*0078*/ 	.byte	0x03, 0x19
        /*007a*/ 	.short	0x0028


	//----- nvinfo : EIATTR_PARAM_CBANK
	.align		4
        /*007c*/ 	.byte	0x04, 0x0a
        /*007e*/ 	.short	(.L_21 - .L_20)
	.align		4
.L_20:
        /*0080*/ 	.word	index@(.nv.constant0._Z12mmult_kernelPfS_S_ll)
        /*0084*/ 	.short	0x0380
        /*0086*/ 	.short	0x0028


	//----- nvinfo : EIATTR_SW_WAR
	.align		4
.L_21:
        /*0088*/ 	.byte	0x04, 0x36
        /*008a*/ 	.short	(.L_23 - .L_22)
.L_22:
        /*008c*/ 	.word	0x00000008
.L_23:


//--------------------- .nv.callgraph             --------------------------
	.section	.nv.callgraph,"",@"SHT_CUDA_CALLGRAPH"
	.align	4
	.sectionentsize	8
	.align		4
        /*0000*/ 	.word	0x00000000
	.align		4
        /*0004*/ 	.word	0xffffffff
	.align		4
        /*0008*/ 	.word	0x00000000
	.align		4
        /*000c*/ 	.word	0xfffffffe
	.align		4
        /*0010*/ 	.word	0x00000000
	.align		4
        /*0014*/ 	.word	0xfffffffd
	.align		4
        /*0018*/ 	.word	0x00000000
	.align		4
        /*001c*/ 	.word	0xfffffffc


//--------------------- .text._Z12mmult_kernelPfS_S_ll --------------------------
	.section	.text._Z12mmult_kernelPfS_S_ll,"ax",@progbits
	.align	128
        .global         _Z12mmult_kernelPfS_S_ll
        .type           _Z12mmult_kernelPfS_S_ll,@function
        .size           _Z12mmult_kernelPfS_S_ll,(.L_x_15 - _Z12mmult_kernelPfS_S_ll)
        .other          _Z12mmult_kernelPfS_S_ll,@"STO_CUDA_ENTRY STV_DEFAULT"
_Z12mmult_kernelPfS_S_ll:
.text._Z12mmult_kernelPfS_S_ll:
[----:B------:R-:W-:Y:S08]  /*0000*/  LDC R1, c[0x0][0x37c] ;  /* 0x0000df00ff017b82 */ /* 0x000ff00000000800 */
[----:B------:R-:W0:Y:S02]  /*0010*/  LDC.64 R2, c[0x0][0x398] ;  /* 0x0000e600ff027b82 */ /* 0x000e240000000a00 */
[----:B0-----:R-:W-:-:S04]  /*0020*/  ISETP.GE.U32.AND P0, PT, R2, 0x1, PT ;  /* 0x000000010200780c */ /* 0x001fc80003f06070 */
[----:B------:R-:W-:-:S13]  /*0030*/  ISETP.GE.AND.EX P0, PT, R3, RZ, PT, P0 ;  /* 0x000000ff0300720c */ /* 0x000fda0003f06300 */
[----:B------:R-:W-:Y:S05]  /*0040*/  @!P0 EXIT ;  /* 0x000000000000894d */ /* 0x000fea0003800000 */
[----:B------:R-:W0:Y:S01]  /*0050*/  LDCU.64 UR12, c[0x0][0x3a0] ;  /* 0x00007400ff0c77ac */ /* 0x000e220008000a00 */
[----:B------:R-:W1:Y:S01]  /*0060*/  LDCU.64 UR20, c[0x0][0x358] ;  /* 0x00006b00ff1477ac */ /* 0x000e620008000a00 */
[----:B0-----:R-:W-:-:S04]  /*0070*/  UISETP.GE.U32.AND UP0, UPT, UR12, 0x1, UPT ;  /* 0x000000010c00788c */ /* 0x001fc8000bf06070 */
[----:B------:R-:W-:-:S09]  /*0080*/  UISETP.GE.AND.EX UP0, UPT, UR13, URZ, UPT, UP0 ;  /* 0x000000ff0d00728c */ /* 0x000fd2000bf06300 */
[----:B-1----:R-:W-:Y:S05]  /*0090*/  BRA.U !UP0, `(.L_x_0) ;  /* 0x0000000d08747547 */ /* 0x002fea000b800000 */
[C-C-:B------:R-:W-:Y:S01]  /*00a0*/  SHF.L.U64.HI R0, R2.reuse, 0x5, R3.reuse ;  /* 0x0000000502007819 */ /* 0x140fe20000010203 */
[----:B------:R-:W-:Y:S01]  /*00b0*/  ULOP3.LUT UR15, UR13, 0x7fffffff, URZ, 0xc0, !UPT ;  /* 0x7fffffff0d0f7892 */ /* 0x000fe2000f8ec0ff */
[----:B------:R-:W-:Y:S01]  /*00c0*/  SHF.L.U64.HI R3, R2, 0x2, R3 ;  /* 0x0000000202037819 */ /* 0x000fe20000010203 */
[----:B------:R-:W-:Y:S02]  /*00d0*/  ULOP3.LUT UR14, UR12, 0xfffffff8, URZ, 0xc0, !UPT ;  /* 0xfffffff80c0e7892 */ /* 0x000fe4000f8ec0ff */
[----:B------:R-:W-:Y:S02]  /*00e0*/  USHF.L.U64.HI UR13, UR12, 0x2, UR13 ;  /* 0x000000020c0d7899 */ /* 0x000fe4000801020d */
[----:B------:R-:W-:Y:S01]  /*00f0*/  USHF.L.U32 UR12, UR12, 0x2, URZ ;  /* 0x000000020c0c7899 */ /* 0x000fe200080006ff */
[----:B------:R-:W-:Y:S01]  /*0100*/  UMOV UR6, URZ ;  /* 0x000000ff00067c82 */ /* 0x000fe20008000000 */
[----:B------:R-:W-:-:S10]  /*0110*/  UMOV UR7, URZ ;  /* 0x000000ff00077c82 */ /* 0x000fd40008000000 */
.L_x_7:
[----:B0-----:R-:W0:Y:S01]  /*0120*/  LDCU.64 UR4, c[0x0][0x388] ;  /* 0x00007100ff0477ac */ /* 0x001e220008000a00 */
[----:B------:R-:W-:Y:S01]  /*0130*/  CS2R R10, SRZ ;  /* 0x00000000000a7805 */ /* 0x000fe2000001ff00 */
[----:B------:R-:W-:-:S04]  /*0140*/  UIMAD UR8, UR13, UR6, URZ ;  /* 0x000000060d0872a4 */ /* 0x000fc8000f8e02ff */
[----:B------:R-:W-:Y:S02]  /*0150*/  UIMAD UR8, UR7, UR12, UR8 ;  /* 0x0000000c070872a4 */ /* 0x000fe4000f8e0208 */
[----:B0-----:R-:W-:-:S04]  /*0160*/  UIMAD.WIDE.U32 UR4, UR6, UR12, UR4 ;  /* 0x0000000c060472a5 */ /* 0x001fc8000f8e0004 */
[----:B------:R-:W-:-:S04]  /*0170*/  UIADD3 URZ, UP0, UPT, UR4, 0x10, URZ ;  /* 0x0000001004ff7890 */ /* 0x000fc8000ff1e0ff */
[----:B-1234-:R-:W-:-:S12]  /*0180*/  UIADD3.X UR17, UPT, UPT, UR5, UR8, URZ, UP0, !UPT ;  /* 0x0000000805117290 */ /* 0x01efd800087fe4ff */
.L_x_6:
[----:B0-----:R-:W0:Y:S01]  /*0190*/  LDC.64 R4, c[0x0][0x398] ;  /* 0x0000e600ff047b82 */ /* 0x001e220000000a00 */
[----:B-1----:R-:W1:Y:S01]  /*01a0*/  LDCU.64 UR8, c[0x0][0x3a0] ;  /* 0x00007400ff0877ac */ /* 0x002e620008000a00 */
[----:B------:R-:W-:Y:S01]  /*01b0*/  UMOV UR4, URZ ;  /* 0x000000ff00047c82 */ /* 0x000fe20008000000 */
[----:B------:R-:W-:-:S05]  /*01c0*/  UMOV UR5, URZ ;  /* 0x000000ff00057c82 */ /* 0x000fca0008000000 */
[----:B--234-:R-:W2:Y:S01]  /*01d0*/  LDC.64 R12, c[0x0][0x380] ;  /* 0x0000e000ff0c7b82 */ /* 0x01cea20000000a00 */
[----:B-1----:R-:W-:-:S04]  /*01e0*/  UISETP.GE.U32.AND UP0, UPT, UR8, 0x8, UPT ;  /* 0x000000080800788c */ /* 0x002fc8000bf06070 */
[----:B------:R-:W-:Y:S01]  /*01f0*/  UISETP.GE.U32.AND.EX UP0, UPT, UR9, URZ, UPT, UP0 ;  /* 0x000000ff0900728c */ /* 0x000fe2000bf06100 */
[C---:B0-----:R-:W-:Y:S02]  /*0200*/  IMAD R6, R4.reuse, UR7, RZ ;  /* 0x0000000704067c24 */ /* 0x041fe4000f8e02ff */
[----:B------:R-:W-:-:S04]  /*0210*/  IMAD.WIDE.U32 R8, R4, UR6, R10 ;  /* 0x0000000604087c25 */ /* 0x000fc8000f8e000a */
[----:B------:R-:W-:Y:S01]  /*0220*/  IMAD R7, R5, UR6, R6 ;  /* 0x0000000605077c24 */ /* 0x000fe2000f8e0206 */
[----:B--2---:R-:W-:-:S03]  /*0230*/  LEA R6, P0, R8, R12, 0x2 ;  /* 0x0000000c08067211 */ /* 0x004fc600078010ff */
[----:B------:R-:W-:-:S05]  /*0240*/  IMAD.IADD R7, R9, 0x1, R7 ;  /* 0x0000000109077824 */ /* 0x000fca00078e0207 */
[----:B------:R-:W-:Y:S01]  /*0250*/  LEA.HI.X R7, R8, R13, R7, 0x2, P0 ;  /* 0x0000000d08077211 */ /* 0x000fe200000f1407 */
[----:B------:R-:W-:-:S04]  /*0260*/  IMAD.MOV.U32 R13, RZ, RZ, RZ ;  /* 0x000000ffff0d7224 */ /* 0x000fc800078e00ff */
[----:B------:R0:W-:Y:S01]  /*0270*/  STG.E desc[UR20][R6.64], RZ ;  /* 0x000000ff06007986 */ /* 0x0001e2000c101914 */
[----:B------:R-:W-:Y:S05]  /*0280*/  BRA.U !UP0, `(.L_x_1) ;  /* 0x0000000508147547 */ /* 0x000fea000b800000 */
[----:B------:R-:W1:Y:S01]  /*0290*/  LDC.64 R14, c[0x0][0x390] ;  /* 0x0000e400ff0e7b82 */ /* 0x000e620000000a00 */
[----:B------:R-:W2:Y:S01]  /*02a0*/  LDCU UR4, c[0x0][0x388] ;  /* 0x00007100ff0477ac */ /* 0x000ea20008000800 */
[----:B------:R-:W-:Y:S02]  /*02b0*/  IMAD.MOV.U32 R13, RZ, RZ, RZ ;  /* 0x000000ffff0d7224 */ /* 0x000fe400078e00ff */
[----:B------:R-:W-:Y:S01]  /*02c0*/  IMAD.U32 R9, RZ, RZ, UR17 ;  /* 0x00000011ff097e24 */ /* 0x000fe2000f8e00ff */
[----:B------:R-:W-:Y:S01]  /*02d0*/  UMOV UR5, UR15 ;  /* 0x0000000f00057c82 */ /* 0x000fe20008000000 */
[----:B--2---:R-:W-:-:S04]  /*02e0*/  UIMAD UR4, UR6, UR12, UR4 ;  /* 0x0000000c060472a4 */ /* 0x004fc8000f8e0204 */
[----:B------:R-:W-:Y:S01]  /*02f0*/  UIADD3 UR4, UPT, UPT, UR4, 0x10, URZ ;  /* 0x0000001004047890 */ /* 0x000fe2000fffe0ff */
[----:B-1----:R-:W-:-:S04]  /*0300*/  LEA R14, P0, R10, R14, 0x2 ;  /* 0x0000000e0a0e7211 */ /* 0x002fc800078010ff */
[----:B------:R-:W-:Y:S02]  /*0310*/  LEA.HI.X R15, R10, R15, R11, 0x2, P0 ;  /* 0x0000000f0a0f7211 */ /* 0x000fe400000f140b */
[----:B------:R-:W-:Y:S01]  /*0320*/  MOV R8, UR4 ;  /* 0x0000000400087c02 */ /* 0x000fe20008000f00 */
[----:B------:R-:W-:-:S06]  /*0330*/  UMOV UR4, UR14 ;  /* 0x0000000e00047c82 */ /* 0x000fcc0008000000 */
.L_x_2:
[----:B------:R-:W2:Y:S04]  /*0340*/  LDG.E R18, desc[UR20][R14.64] ;  /* 0x000000140e127981 */ /* 0x000ea8000c1e1900 */
[----:B------:R-:W2:Y:S01]  /*0350*/  LDG.E R12, desc[UR20][R8.64+-0x10] ;  /* 0xfffff014080c7981 */ /* 0x000ea2000c1e1900 */
[----:B-1----:R-:W-:-:S05]  /*0360*/  IMAD.SHL.U32 R19, R2, 0x4, RZ ;  /* 0x0000000402137824 */ /* 0x002fca00078e00ff */
[----:B------:R-:W-:-:S05]  /*0370*/  IADD3 R16, P0, PT, R14, R19, RZ ;  /* 0x000000130e107210 */ /* 0x000fca0007f1e0ff */
[----:B------:R-:W-:Y:S02]  /*0380*/  IMAD.X R17, R15, 0x1, R3, P0 ;  /* 0x000000010f117824 */ /* 0x000fe400000e0603 */
[----:B--2---:R-:W-:-:S05]  /*0390*/  FFMA R23, R12, R18, R13 ;  /* 0x000000120c177223 */ /* 0x004fca000000000d */
[----:B------:R1:W-:Y:S04]  /*03a0*/  STG.E desc[UR20][R6.64], R23 ;  /* 0x0000001706007986 */ /* 0x0003e8000c101914 */
[----:B------:R-:W2:Y:S04]  /*03b0*/  LDG.E R20, desc[UR20][R16.64] ;  /* 0x0000001410147981 */ /* 0x000ea8000c1e1900 */
[----:B------:R-:W2:Y:S01]  /*03c0*/  LDG.E R18, desc[UR20][R8.64+-0xc] ;  /* 0xfffff41408127981 */ /* 0x000ea2000c1e1900 */
[----:B------:R-:W-:-:S05]  /*03d0*/  IADD3 R12, P0, PT, R16, R19, RZ ;  /* 0x00000013100c7210 */ /* 0x000fca0007f1e0ff */
[----:B------:R-:W-:Y:S02]  /*03e0*/  IMAD.X R13, R17, 0x1, R3, P0 ;  /* 0x00000001110d7824 */ /* 0x000fe400000e0603 */
[----:B--2---:R-:W-:-:S05]  /*03f0*/  FFMA R25, R18, R20, R23 ;  /* 0x0000001412197223 */ /* 0x004fca0000000017 */
[----:B------:R2:W-:Y:S04]  /*0400*/  STG.E desc[UR20][R6.64], R25 ;  /* 0x0000001906007986 */ /* 0x0005e8000c101914 */
[----:B------:R-:W1:Y:S04]  /*0410*/  LDG.E R22, desc[UR20][R12.64] ;  /* 0x000000140c167981 */ /* 0x000e68000c1e1900 */
[----:B------:R-:W1:Y:S01]  /*0420*/  LDG.E R18, desc[UR20][R8.64+-0x8] ;  /* 0xfffff81408127981 */ /* 0x000e62000c1e1900 */
[----:B------:R-:W-:-:S05]  /*0430*/  IADD3 R20, P0, PT, R12, R19, RZ ;  /* 0x000000130c147210 */ /* 0x000fca0007f1e0ff */
[----:B------:R-:W-:Y:S02]  /*0440*/  IMAD.X R21, R13, 0x1, R3, P0 ;  /* 0x000000010d157824 */ /* 0x000fe400000e0603 */
[----:B-1----:R-:W-:-:S05]  /*0450*/  FFMA R23, R18, R22, R25 ;  /* 0x0000001612177223 */ /* 0x002fca0000000019 */
[----:B------:R1:W-:Y:S04]  /*0460*/  STG.E desc[UR20][R6.64], R23 ;  /* 0x0000001706007986 */ /* 0x0003e8000c101914 */
[----:B------:R-:W2:Y:S04]  /*0470*/  LDG.E R22, desc[UR20][R20.64] ;  /* 0x0000001414167981 */ /* 0x000ea8000c1e1900 */
[----:B------:R-:W2:Y:S01]  /*0480*/  LDG.E R18, desc[UR20][R8.64+-0x4] ;  /* 0xfffffc1408127981 */ /* 0x000ea2000c1e1900 */
[----:B------:R-:W-:-:S04]  /*0490*/  IADD3 R16, P0, PT, R20, R19, RZ ;  /* 0x0000001314107210 */ /* 0x000fc80007f1e0ff */
[----:B------:R-:W-:Y:S01]  /*04a0*/  IADD3.X R17, PT, PT, R21, R3, RZ, P0, !PT ;  /* 0x0000000315117210 */ /* 0x000fe200007fe4ff */
        /* <DEDUP_REMOVED lines=21> */
[----:B------:R3:W2:Y:S01]  /*0600*/  LDG.E R12, desc[UR20][R8.64+0xc] ;  /* 0x00000c14080c7981 */ /* 0x0006a2000c1e1900 */
[----:B------:R-:W-:Y:S01]  /*0610*/  UIADD3 UR4, UP0, UPT, UR4, -0x8, URZ ;  /* 0xfffffff804047890 */ /* 0x000fe2000ff1e0ff */
[----:B------:R-:W-:-:S03]  /*0620*/  LEA R14, P0, R2, R14, 0x5 ;  /* 0x0000000e020e7211 */ /* 0x000fc600078028ff */
[----:B------:R-:W-:Y:S02]  /*0630*/  UIADD3.X UR5, UPT, UPT, UR5, -0x1, URZ, UP0, !UPT ;  /* 0xffffffff05057890 */ /* 0x000fe400087fe4ff */
[----:B------:R-:W-:Y:S01]  /*0640*/  UISETP.NE.U32.AND UP0, UPT, UR4, URZ, UPT ;  /* 0x000000ff0400728c */ /* 0x000fe2000bf05070 */
[----:B------:R-:W-:Y:S01]  /*0650*/  IMAD.X R15, R15, 0x1, R0, P0 ;  /* 0x000000010f0f7824 */ /* 0x000fe200000e0600 */
[----:B---3--:R-:W-:Y:S02]  /*0660*/  IADD3 R8, P1, PT, R8, 0x20, RZ ;  /* 0x0000002008087810 */ /* 0x008fe40007f3e0ff */
[----:B------:R-:W-:Y:S02]  /*0670*/  UISETP.NE.AND.EX UP0, UPT, UR5, URZ, UPT, UP0 ;  /* 0x000000ff0500728c */ /* 0x000fe4000bf05300 */
[----:B------:R-:W-:Y:S01]  /*0680*/  IADD3.X R9, PT, PT, RZ, R9, RZ, P1, !PT ;  /* 0x00000009ff097210 */ /* 0x000fe20000ffe4ff */
[----:B--2---:R-:W-:-:S05]  /*0690*/  FFMA R13, R12, R16, R19 ;  /* 0x000000100c0d7223 */ /* 0x004fca0000000013 */
[----:B------:R1:W-:Y:S01]  /*06a0*/  STG.E desc[UR20][R6.64], R13 ;  /* 0x0000000d06007986 */ /* 0x0003e2000c101914 */
[----:B------:R-:W-:Y:S05]  /*06b0*/  BRA.U UP0, `(.L_x_2) ;  /* 0xfffffffd00207547 */ /* 0x000fea000b83ffff */
[----:B------:R-:W-:Y:S01]  /*06c0*/  UMOV UR4, UR14 ;  /* 0x0000000e00047c82 */ /* 0x000fe20008000000 */
[----:B------:R-:W-:-:S05]  /*06d0*/  UMOV UR5, UR15 ;  /* 0x0000000f00057c82 */ /* 0x000fca0008000000 */
.L_x_1:
[----:B------:R-:W2:Y:S02]  /*06e0*/  LDCU UR10, c[0x0][0x3a0] ;  /* 0x00007400ff0a77ac */ /* 0x000ea40008000800 */
[----:B--2---:R-:W-:-:S04]  /*06f0*/  ULOP3.LUT UR10, UR10, 0x7, URZ, 0xc0, !UPT ;  /* 0x000000070a0a7892 */ /* 0x004fc8000f8ec0ff */
[----:B------:R-:W-:-:S04]  /*0700*/  UISETP.NE.U32.AND UP0, UPT, UR10, URZ, UPT ;  /* 0x000000ff0a00728c */ /* 0x000fc8000bf05070 */
[----:B------:R-:W-:-:S09]  /*0710*/  UISETP.NE.AND.EX UP0, UPT, URZ, URZ, UPT, UP0 ;  /* 0x000000ffff00728c */ /* 0x000fd2000bf05300 */
[----:B------:R-:W-:Y:S05]  /*0720*/  BRA.U !UP0, `(.L_x_3) ;  /* 0x0000000508a47547 */ /* 0x000fea000b800000 */
[----:B------:R-:W2:Y:S01]  /*0730*/  LDCU UR11, c[0x0][0x3a0] ;  /* 0x00007400ff0b77ac */ /* 0x000ea20008000800 */
[----:B------:R-:W-:-:S04]  /*0740*/  UIADD3 UR10, UP0, UPT, UR10, -0x1, URZ ;  /* 0xffffffff0a0a7890 */ /* 0x000fc8000ff1e0ff */
[----:B------:R-:W-:Y:S02]  /*0750*/  UISETP.GE.U32.AND UP1, UPT, UR10, 0x3, UPT ;  /* 0x000000030a00788c */ /* 0x000fe4000bf26070 */
[----:B--2---:R-:W-:Y:S02]  /*0760*/  ULOP3.LUT UR22, UR11, 0x3, URZ, 0xc0, !UPT ;  /* 0x000000030b167892 */ /* 0x004fe4000f8ec0ff */
[----:B------:R-:W-:Y:S02]  /*0770*/  UIADD3.X UR11, UPT, UPT, URZ, -0x1, URZ, UP0, !UPT ;  /* 0xffffffffff0b7890 */ /* 0x000fe400087fe4ff */
[----:B------:R-:W-:Y:S02]  /*0780*/  UISETP.NE.U32.AND UP0, UPT, UR22, URZ, UPT ;  /* 0x000000ff1600728c */ /* 0x000fe4000bf05070 */
[----:B------:R-:W-:Y:S02]  /*0790*/  UISETP.GE.U32.AND.EX UP1, UPT, UR11, URZ, UPT, UP1 ;  /* 0x000000ff0b00728c */ /* 0x000fe4000bf26110 */
[----:B------:R-:W-:-:S07]  /*07a0*/  UISETP.NE.AND.EX UP0, UPT, URZ, URZ, UPT, UP0 ;  /* 0x000000ffff00728c */ /* 0x000fce000bf05300 */
[----:B------:R-:W-:Y:S05]  /*07b0*/  BRA.U !UP1, `(.L_x_4) ;  /* 0x0000000109a47547 */ /* 0x000fea000b800000 */
[----:B-1----:R-:W1:Y:S01]  /*07c0*/  LDC.64 R18, c[0x0][0x390] ;  /* 0x0000e400ff127b82 */ /* 0x002e620000000a00 */
[----:B------:R-:W2:Y:S01]  /*07d0*/  LDCU.64 UR18, c[0x0][0x388] ;  /* 0x00007100ff1277ac */ /* 0x000ea20008000a00 */
[C---:B------:R-:W-:Y:S02]  /*07e0*/  IMAD R12, R4.reuse, UR5, RZ ;  /* 0x00000005040c7c24 */ /* 0x040fe4000f8e02ff */
[----:B------:R-:W-:Y:S01]  /*07f0*/  IMAD.WIDE.U32 R8, R4, UR4, R10 ;  /* 0x0000000404087c25 */ /* 0x000fe2000f8e000a */
[----:B------:R-:W-:Y:S02]  /*0800*/  UIMAD UR16, UR7, UR8, URZ ;  /* 0x00000008071072a4 */ /* 0x000fe4000f8e02ff */
[----:B------:R-:W-:Y:S02]  /*0810*/  UIMAD.WIDE.U32 UR10, UR6, UR8, UR4 ;  /* 0x00000008060a72a5 */ /* 0x000fe4000f8e0004 */
[----:B------:R-:W-:Y:S01]  /*0820*/  IMAD R15, R5, UR4, R12 ;  /* 0x00000004050f7c24 */ /* 0x000fe2000f8e020c */
[----:B------:R-:W-:-:S03]  /*0830*/  UIMAD UR16, UR6, UR9, UR16 ;  /* 0x00000009061072a4 */ /* 0x000fc6000f8e0210 */
[----:B------:R-:W-:Y:S01]  /*0840*/  IMAD.IADD R9, R9, 0x1, R15 ;  /* 0x0000000109097824 */ /* 0x000fe200078e020f */
[----:B------:R-:W-:Y:S02]  /*0850*/  UIADD3 UR11, UPT, UPT, UR11, UR16, URZ ;  /* 0x000000100b0b7290 */ /* 0x000fe4000fffe0ff */
[----:B--2---:R-:W-:-:S04]  /*0860*/  ULEA UR16, UP1, UR10, UR18, 0x2 ;  /* 0x000000120a107291 */ /* 0x004fc8000f8210ff */
[----:B------:R-:W-:Y:S01]  /*0870*/  ULEA.HI.X UR11, UR10, UR19, UR11, 0x2, UP1 ;  /* 0x000000130a0b7291 */ /* 0x000fe200088f140b */
[----:B-1----:R-:W-:-:S04]  /*0880*/  LEA R18, P0, R8, R18, 0x2 ;  /* 0x0000001208127211 */ /* 0x002fc800078010ff */
[----:B------:R-:W-:Y:S01]  /*0890*/  LEA.HI.X R19, R8, R19, R9, 0x2, P0 ;  /* 0x0000001308137211 */ /* 0x000fe200000f1409 */
[----:B------:R-:W-:Y:S01]  /*08a0*/  IMAD.U32 R8, RZ, RZ, UR16 ;  /* 0x00000010ff087e24 */ /* 0x000fe2000f8e00ff */
[----:B------:R-:W-:-:S03]  /*08b0*/  MOV R9, UR11 ;  /* 0x0000000b00097c02 */ /* 0x000fc60008000f00 */
[----:B------:R-:W2:Y:S04]  /*08c0*/  LDG.E R16, desc[UR20][R18.64] ;  /* 0x0000001412107981 */ /* 0x000ea8000c1e1900 */
[----:B------:R-:W2:Y:S01]  /*08d0*/  LDG.E R12, desc[UR20][R8.64] ;  /* 0x00000014080c7981 */ /* 0x000ea2000c1e1900 */
[----:B------:R-:W-:-:S05]  /*08e0*/  IMAD.SHL.U32 R23, R2, 0x4, RZ ;  /* 0x0000000402177824 */ /* 0x000fca00078e00ff */
        /* <DEDUP_REMOVED lines=10> */
[----:B------:R-:W3:Y:S04]  /*0990*/  LDG.E R20, desc[UR20][R16.64] ;  /* 0x0000001410147981 */ /* 0x000ee8000c1e1900 */
[----:B------:R-:W3:Y:S01]  /*09a0*/  LDG.E R12, desc[UR20][R8.64+0x8] ;  /* 0x00000814080c7981 */ /* 0x000ee2000c1e1900 */
[----:B------:R-:W-:-:S04]  /*09b0*/  IADD3 R18, P0, PT, R16, R23, RZ ;  /* 0x0000001710127210 */ /* 0x000fc80007f1e0ff */
[----:B------:R-:W-:Y:S01]  /*09c0*/  IADD3.X R19, PT, PT, R17, R3, RZ, P0, !PT ;  /* 0x0000000311137210 */ /* 0x000fe200007fe4ff */
[----:B---3--:R-:W-:-:S05]  /*09d0*/  FFMA R23, R12, R20, R21 ;  /* 0x000000140c177223 */ /* 0x008fca0000000015 */
[----:B------:R2:W-:Y:S04]  /*09e0*/  STG.E desc[UR20][R6.64], R23 ;  /* 0x0000001706007986 */ /* 0x0005e8000c101914 */
[----:B------:R-:W1:Y:S04]  /*09f0*/  LDG.E R12, desc[UR20][R8.64+0xc] ;  /* 0x00000c14080c7981 */ /* 0x000e68000c1e1900 */
[----:B------:R-:W1:Y:S01]  /*0a00*/  LDG.E R18, desc[UR20][R18.64] ;  /* 0x0000001412127981 */ /* 0x000e62000c1e1900 */
[----:B------:R-:W-:-:S04]  /*0a10*/  UIADD3 UR4, UP1, UPT, UR4, 0x4, URZ ;  /* 0x0000000404047890 */ /* 0x000fc8000ff3e0ff */
[----:B------:R-:W-:Y:S01]  /*0a20*/  UIADD3.X UR5, UPT, UPT, URZ, UR5, URZ, UP1, !UPT ;  /* 0x00000005ff057290 */ /* 0x000fe20008ffe4ff */
[----:B-1----:R-:W-:-:S05]  /*0a30*/  FFMA R13, R12, R18, R23 ;  /* 0x000000120c0d7223 */ /* 0x002fca0000000017 */
[----:B------:R2:W-:Y:S06]  /*0a40*/  STG.E desc[UR20][R6.64], R13 ;  /* 0x0000000d06007986 */ /* 0x0005ec000c101914 */
.L_x_4:
[----:B------:R-:W-:Y:S05]  /*0a50*/  BRA.U !UP0, `(.L_x_3) ;  /* 0x0000000108d87547 */ /* 0x000fea000b800000 */
[----:B------:R-:W-:Y:S02]  /*0a60*/  UISETP.NE.U32.AND UP0, UPT, UR22, 0x1, UPT ;  /* 0x000000011600788c */ /* 0x000fe4000bf05070 */
[----:B------:R-:W-:Y:S02]  /*0a70*/  ULOP3.LUT UP1, URZ, UR8, 0x1, URZ, 0xc0, !UPT ;  /* 0x0000000108ff7892 */ /* 0x000fe4000f82c0ff */
[----:B------:R-:W-:-:S09]  /*0a80*/  UISETP.NE.AND.EX UP0, UPT, URZ, URZ, UPT, UP0 ;  /* 0x000000ffff00728c */ /* 0x000fd2000bf05300 */
[----:B------:R-:W-:Y:S05]  /*0a90*/  BRA.U !UP0, `(.L_x_5) ;  /* 0x0000000108747547 */ /* 0x000fea000b800000 */
[----:B------:R-:W3:Y:S01]  /*0aa0*/  LDC.64 R8, c[0x0][0x390] ;  /* 0x0000e400ff087b82 */ /* 0x000ee20000000a00 */
[----:B------:R-:W4:Y:S01]  /*0ab0*/  LDCU.64 UR18, c[0x0][0x388] ;  /* 0x00007100ff1277ac */ /* 0x000f220008000a00 */
        /* <DEDUP_REMOVED lines=8> */
[----:B----4-:R-:W-:-:S04]  /*0b40*/  ULEA UR18, UP0, UR10, UR18, 0x2 ;  /* 0x000000120a127291 */ /* 0x010fc8000f8010ff */
[----:B------:R-:W-:Y:S01]  /*0b50*/  ULEA.HI.X UR16, UR10, UR19, UR16, 0x2, UP0 ;  /* 0x000000130a107291 */ /* 0x000fe200080f1410 */
[----:B---3--:R-:W-:-:S04]  /*0b60*/  LEA R8, P0, R14, R8, 0x2 ;  /* 0x000000080e087211 */ /* 0x008fc800078010ff */
[----:B------:R-:W-:Y:S01]  /*0b70*/  LEA.HI.X R9, R14, R9, R17, 0x2, P0 ;  /* 0x000000090e097211 */ /* 0x000fe200000f1411 */
[----:B------:R-:W-:Y:S02]  /*0b80*/  IMAD.U32 R14, RZ, RZ, UR18 ;  /* 0x00000012ff0e7e24 */ /* 0x000fe4000f8e00ff */
[----:B------:R-:W-:Y:S02]  /*0b90*/  IMAD.U32 R15, RZ, RZ, UR16 ;  /* 0x00000010ff0f7e24 */ /* 0x000fe4000f8e00ff */
[----:B------:R-:W1:Y:S04]  /*0ba0*/  LDG.E R18, desc[UR20][R8.64] ;  /* 0x0000001408127981 */ /* 0x000e68000c1e1900 */
[----:B------:R-:W1:Y:S01]  /*0bb0*/  LDG.E R12, desc[UR20][R14.64] ;  /* 0x000000140e0c7981 */ /* 0x000e62000c1e1900 */
[----:B------:R-:W-:-:S04]  /*0bc0*/  SHF.L.U32 R17, R2, 0x2, RZ ;  /* 0x0000000202117819 */ /* 0x000fc800000006ff */
[----:B------:R-:W-:-:S05]  /*0bd0*/  IADD3 R16, P0, PT, R8, R17, RZ ;  /* 0x0000001108107210 */ /* 0x000fca0007f1e0ff */
[----:B------:R-:W-:Y:S02]  /*0be0*/  IMAD.X R17, R9, 0x1, R3, P0 ;  /* 0x0000000109117824 */ /* 0x000fe400000e0603 */
[----:B-1----:R-:W-:-:S05]  /*0bf0*/  FFMA R19, R12, R18, R13 ;  /* 0x000000120c137223 */ /* 0x002fca000000000d */
[----:B------:R3:W-:Y:S04]  /*0c00*/  STG.E desc[UR20][R6.64], R19 ;  /* 0x0000001306007986 */ /* 0x0007e8000c101914 */
[----:B------:R-:W2:Y:S04]  /*0c10*/  LDG.E R12, desc[UR20][R14.64+0x4] ;  /* 0x000004140e0c7981 */ /* 0x000ea8000c1e1900 */
[----:B------:R-:W2:Y:S01]  /*0c20*/  LDG.E R16, desc[UR20][R16.64] ;  /* 0x0000001410107981 */ /* 0x000ea2000c1e1900 */
[----:B------:R-:W-:-:S04]  /*0c30*/  UIADD3 UR4, UP0, UPT, UR4, 0x2, URZ ;  /* 0x0000000204047890 */ /* 0x000fc8000ff1e0ff */
[----:B------:R-:W-:Y:S01]  /*0c40*/  UIADD3.X UR5, UPT, UPT, URZ, UR5, URZ, UP0, !UPT ;  /* 0x00000005ff057290 */ /* 0x000fe200087fe4ff */
[----:B--2---:R-:W-:-:S05]  /*0c50*/  FFMA R13, R12, R16, R19 ;  /* 0x000000100c0d7223 */ /* 0x004fca0000000013 */
[----:B------:R3:W-:Y:S06]  /*0c60*/  STG.E desc[UR20][R6.64], R13 ;  /* 0x0000000d06007986 */ /* 0x0007ec000c101914 */
.L_x_5:
[----:B------:R-:W-:Y:S05]  /*0c70*/  BRA.U !UP1, `(.L_x_3) ;  /* 0x0000000109507547 */ /* 0x000fea000b800000 */
[----:B------:R-:W4:Y:S01]  /*0c80*/  LDC.64 R8, c[0x0][0x390] ;  /* 0x0000e400ff087b82 */ /* 0x000f220000000a00 */
[----:B------:R-:W5:Y:S01]  /*0c90*/  LDCU.64 UR18, c[0x0][0x388] ;  /* 0x00007100ff1277ac */ /* 0x000f620008000a00 */
        /* <DEDUP_REMOVED lines=8> */
[----:B-----5:R-:W-:-:S04]  /*0d20*/  ULEA UR4, UP0, UR10, UR18, 0x2 ;  /* 0x000000120a047291 */ /* 0x020fc8000f8010ff */
[----:B------:R-:W-:Y:S01]  /*0d30*/  ULEA.HI.X UR10, UR10, UR19, UR5, 0x2, UP0 ;  /* 0x000000130a0a7291 */ /* 0x000fe200080f1405 */
[----:B----4-:R-:W-:Y:S01]  /*0d40*/  LEA R16, P0, R14, R8, 0x2 ;  /* 0x000000080e107211 */ /* 0x010fe200078010ff */
[----:B------:R-:W-:-:S03]  /*0d50*/  IMAD.U32 R8, RZ, RZ, UR4 ;  /* 0x00000004ff087e24 */ /* 0x000fc6000f8e00ff */
[----:B------:R-:W-:Y:S02]  /*0d60*/  LEA.HI.X R17, R14, R9, R12, 0x2, P0 ;  /* 0x000000090e117211 */ /* 0x000fe400000f140c */
[----:B------:R-:W-:-:S03]  /*0d70*/  MOV R9, UR10 ;  /* 0x0000000a00097c02 */ /* 0x000fc60008000f00 */
[----:B------:R-:W1:Y:S04]  /*0d80*/  LDG.E R16, desc[UR20][R16.64] ;  /* 0x0000001410107981 */ /* 0x000e68000c1e1900 */
[----:B------:R-:W1:Y:S02]  /*0d90*/  LDG.E R8, desc[UR20][R8.64] ;  /* 0x0000001408087981 */ /* 0x000e64000c1e1900 */
[----:B-123--:R-:W-:-:S05]  /*0da0*/  FFMA R13, R8, R16, R13 ;  /* 0x00000010080d7223 */ /* 0x00efca000000000d */
[----:B------:R4:W-:Y:S02]  /*0db0*/  STG.E desc[UR20][R6.64], R13 ;  /* 0x0000000d06007986 */ /* 0x0009e4000c101914 */
.L_x_3:
[----:B------:R-:W-:-:S05]  /*0dc0*/  IADD3 R10, P0, PT, R10, 0x1, RZ ;  /* 0x000000010a0a7810 */ /* 0x000fca0007f1e0ff */
[----:B------:R-:W-:Y:S01]  /*0dd0*/  IMAD.X R11, RZ, RZ, R11, P0 ;  /* 0x000000ffff0b7224 */ /* 0x000fe200000e060b */
[----:B------:R-:W-:-:S04]  /*0de0*/  ISETP.NE.U32.AND P0, PT, R10, R4, PT ;  /* 0x000000040a00720c */ /* 0x000fc80003f05070 */
[----:B------:R-:W-:-:S13]  /*0df0*/  ISETP.NE.AND.EX P0, PT, R11, R5, PT, P0 ;  /* 0x000000050b00720c */ /* 0x000fda0003f05300 */
[----:B------:R-:W-:Y:S05]  /*0e00*/  @P0 BRA `(.L_x_6) ;  /* 0xfffffff000e00947 */ /* 0x000fea000383ffff */
[----:B------:R-:W-:-:S04]  /*0e10*/  UIADD3 UR6, UP0, UPT, UR6, 0x1, URZ ;  /* 0x0000000106067890 */ /* 0x000fc8000ff1e0ff */
[----:B------:R-:W-:Y:S02]  /*0e20*/  UIADD3.X UR7, UPT, UPT, URZ, UR7, URZ, UP0, !UPT ;  /* 0x00000007ff077290 */ /* 0x000fe400087fe4ff */
[----:B------:R-:W-:-:S04]  /*0e30*/  ISETP.NE.U32.AND P0, PT, R4, UR6, PT ;  /* 0x0000000604007c0c */ /* 0x000fc8000bf05070 */
[----:B------:R-:W-:-:S13]  /*0e40*/  ISETP.NE.AND.EX P0, PT, R5, UR7, PT, P0 ;  /* 0x0000000705007c0c */ /* 0x000fda000bf05300 */
[----:B------:R-:W-:Y:S05]  /*0e50*/  @!P0 EXIT ;  /* 0x000000000000894d */ /* 0x000fea0003800000 */
[----:B------:R-:W-:Y:S05]  /*0e60*/  BRA `(.L_x_7) ;  /* 0xfffffff000ac7947 */ /* 0x000fea000383ffff */
.L_x_0:
[C---:B------:R-:W-:Y:S01]  /*0e70*/  LOP3.LUT R12, R2.reuse, 0x7, RZ, 0xc0, !PT ;  /* 0x00000007020c7812 */ /* 0x040fe200078ec0ff */
[----:B------:R-:W-:Y:S01]  /*0e80*/  UMOV UR4, URZ ;  /* 0x000000ff00047c82 */ /* 0x000fe20008000000 */
[----:B------:R-:W-:Y:S01]  /*0e90*/  IADD3 R4, P1, PT, R2, -0x1, RZ ;  /* 0xffffffff02047810 */ /* 0x000fe20007f3e0ff */
[----:B------:R-:W-:Y:S01]  /*0ea0*/  UMOV UR5, URZ ;  /* 0x000000ff00057c82 */ /* 0x000fe20008000000 */
[----:B------:R-:W-:Y:S02]  /*0eb0*/  IADD3 R0, P2, PT, R12, -0x1, RZ ;  /* 0xffffffff0c007810 */ /* 0x000fe40007f5e0ff */
[----:B------:R-:W-:Y:S02]  /*0ec0*/  ISETP.GE.U32.AND P0, PT, R4, 0x7, PT ;  /* 0x000000070400780c */ /* 0x000fe40003f06070 */
[----:B------:R-:W-:Y:S02]  /*0ed0*/  IADD3.X R4, PT, PT, R3, -0x1, RZ, P1, !PT ;  /* 0xffffffff03047810 */ /* 0x000fe40000ffe4ff */
[----:B------:R-:W-:Y:S01]  /*0ee0*/  ISETP.GE.U32.AND P1, PT, R0, 0x3, PT ;  /* 0x000000030000780c */ /* 0x000fe20003f26070 */
[----:B------:R-:W-:Y:S01]  /*0ef0*/  IMAD.X R0, RZ, RZ, -0x1, P2 ;  /* 0xffffffffff007424 */ /* 0x000fe200010e06ff */
[----:B------:R-:W-:-:S02]  /*0f00*/  ISETP.GE.U32.AND.EX P0, PT, R4, RZ, PT, P0 ;  /* 0x000000ff0400720c */ /* 0x000fc40003f06100 */
[----:B------:R-:W-:Y:S02]  /*0f10*/  LOP3.LUT R13, R2, 0x3, RZ, 0xc0, !PT ;  /* 0x00000003020d7812 */ /* 0x000fe400078ec0ff */
[----:B------:R-:W-:Y:S02]  /*0f20*/  ISETP.GE.U32.AND.EX P1, PT, R0, RZ, PT, P1 ;  /* 0x000000ff0000720c */ /* 0x000fe40003f26110 */
[----:B------:R-:W-:Y:S02]  /*0f30*/  LOP3.LUT R0, R3, 0x7fffffff, RZ, 0xc0, !PT ;  /* 0x7fffffff03007812 */ /* 0x000fe400078ec0ff */
[----:B------:R-:W-:-:S09]  /*0f40*/  LOP3.LUT R4, R2, 0xfffffff8, RZ, 0xc0, !PT ;  /* 0xfffffff802047812 */ /* 0x000fd200078ec0ff */
.L_x_13:
[----:B0-2---:R-:W0:Y:S01]  /*0f50*/  LDC.64 R2, c[0x0][0x398] ;  /* 0x0000e600ff027b82 */ /* 0x005e220000000a00 */
[----:B------:R-:W-:Y:S01]  /*0f60*/  UMOV UR6, UR4 ;  /* 0x0000000400067c82 */ /* 0x000fe20008000000 */
[----:B------:R-:W-:Y:S01]  /*0f70*/  UIADD3 UR4, UP0, UPT, UR4, 0x1, URZ ;  /* 0x0000000104047890 */ /* 0x000fe2000ff1e0ff */
[----:B------:R-:W-:Y:S01]  /*0f80*/  HFMA2 R5, -RZ, RZ, 0, 0 ;  /* 0x00000000ff057431 */ /* 0x000fe200000001ff */
[----:B------:R-:W-:Y:S01]  /*0f90*/  UMOV UR7, UR5 ;  /* 0x0000000500077c82 */ /* 0x000fe20008000000 */
[----:B------:R-:W-:Y:S01]  /*0fa0*/  IMAD.MOV.U32 R6, RZ, RZ, RZ ;  /* 0x000000ffff067224 */ /* 0x000fe200078e00ff */
[----:B------:R-:W-:Y:S02]  /*0fb0*/  UIADD3.X UR5, UPT, UPT, URZ, UR5, URZ, UP0, !UPT ;  /* 0x00000005ff057290 */ /* 0x000fe400087fe4ff */
[----:B0-----:R-:W-:-:S04]  /*0fc0*/  ISETP.NE.U32.AND P2, PT, R2, UR4, PT ;  /* 0x0000000402007c0c */ /* 0x001fc8000bf45070 */
[----:B------:R-:W-:Y:S01]  /*0fd0*/  ISETP.NE.AND.EX P2, PT, R3, UR5, PT, P2 ;  /* 0x0000000503007c0c */ /* 0x000fe2000bf45320 */
[----:B-1----:R-:W-:-:S12]  /*0fe0*/  @!P0 BRA `(.L_x_8) ;  /* 0x0000000000648947 */ /* 0x002fd80003800000 */
[----:B------:R-:W0:Y:S01]  /*0ff0*/  LDC.64 R16, c[0x0][0x380] ;  /* 0x0000e000ff107b82 */ /* 0x000e220000000a00 */
[----:B------:R-:W-:Y:S01]  /*1000*/  IMAD R6, R2, UR7, RZ ;  /* 0x0000000702067c24 */ /* 0x000fe2000f8e02ff */
[----:B------:R-:W-:-:S03]  /*1010*/  CS2R R10, SRZ ;  /* 0x00000000000a7805 */ /* 0x000fc6000001ff00 */
[----:B------:R-:W-:-:S07]  /*1020*/  IMAD R15, R3, UR6, R6 ;  /* 0x00000006030f7c24 */ /* 0x000fce000f8e0206 */
.L_x_9:
[----:B-1----:R-:W-:Y:S02]  /*1030*/  IMAD.MOV.U32 R6, RZ, RZ, R11 ;  /* 0x000000ffff067224 */ /* 0x002fe400078e000b */
[----:B------:R-:W-:Y:S02]  /*1040*/  IMAD.MOV.U32 R7, RZ, RZ, R10 ;  /* 0x000000ffff077224 */ /* 0x000fe400078e000a */
[----:B------:R-:W-:-:S04]  /*1050*/  IMAD.WIDE.U32 R8, R2, UR6, R6 ;  /* 0x0000000602087c25 */ /* 0x000fc8000f8e0006 */
[----:B------:R-:W-:Y:S01]  /*1060*/  IMAD.IADD R5, R9, 0x1, R15 ;  /* 0x0000000109057824 */ /* 0x000fe200078e020f */
[----:B0-----:R-:W-:-:S04]  /*1070*/  LEA R6, P3, R8, R16, 0x2 ;  /* 0x0000001008067211 */ /* 0x001fc800078610ff */
[----:B------:R-:W-:Y:S02]  /*1080*/  LEA.HI.X R7, R8, R17, R5, 0x2, P3 ;  /* 0x0000001108077211 */ /* 0x000fe400018f1405 */
[----:B------:R-:W-:-:S03]  /*1090*/  IADD3 R11, P3, PT, R11, 0x8, RZ ;  /* 0x000000080b0b7810 */ /* 0x000fc60007f7e0ff */
[----:B------:R1:W-:Y:S01]  /*10a0*/  STG.E desc[UR20][R6.64], RZ ;  /* 0x000000ff06007986 */ /* 0x0003e2000c101914 */
[----:B------:R-:W-:Y:S02]  /*10b0*/  IADD3.X R10, PT, PT, RZ, R10, RZ, P3, !PT ;  /* 0x0000000aff0a7210 */ /* 0x000fe40001ffe4ff */
[----:B------:R-:W-:Y:S01]  /*10c0*/  ISETP.NE.U32.AND P3, PT, R11, R4, PT ;  /* 0x000000040b00720c */ /* 0x000fe20003f65070 */
[----:B------:R1:W-:Y:S03]  /*10d0*/  STG.E desc[UR20][R6.64+0x4], RZ ;  /* 0x000004ff06007986 */ /* 0x0003e6000c101914 */
[----:B------:R-:W-:Y:S01]  /*10e0*/  ISETP.NE.AND.EX P3, PT, R10, R0, PT, P3 ;  /* 0x000000000a00720c */ /* 0x000fe20003f65330 */
[----:B------:R1:W-:Y:S04]  /*10f0*/  STG.E desc[UR20][R6.64+0x8], RZ ;  /* 0x000008ff06007986 */ /* 0x0003e8000c101914 */
[----:B------:R1:W-:Y:S04]  /*1100*/  STG.E desc[UR20][R6.64+0xc], RZ ;  /* 0x00000cff06007986 */ /* 0x0003e8000c101914 */
[----:B------:R1:W-:Y:S04]  /*1110*/  STG.E desc[UR20][R6.64+0x10], RZ ;  /* 0x000010ff06007986 */ /* 0x0003e8000c101914 */
[----:B------:R1:W-:Y:S04]  /*1120*/  STG.E desc[UR20][R6.64+0x14], RZ ;  /* 0x000014ff06007986 */ /* 0x0003e8000c101914 */
[----:B------:R1:W-:Y:S04]  /*1130*/  STG.E desc[UR20][R6.64+0x18], RZ ;  /* 0x000018ff06007986 */ /* 0x0003e8000c101914 */
[----:B------:R1:W-:Y:S01]  /*1140*/  STG.E desc[UR20][R6.64+0x1c], RZ ;  /* 0x00001cff06007986 */ /* 0x0003e2000c101914 */
[----:B------:R-:W-:Y:S05]  /*1150*/  @P3 BRA `(.L_x_9) ;  /* 0xfffffffc00b43947 */ /* 0x000fea000383ffff */
[----:B-1----:R-:W-:Y:S02]  /*1160*/  IMAD.MOV.U32 R6, RZ, RZ, R4 ;  /* 0x000000ffff067224 */ /* 0x002fe400078e0004 */
[----:B------:R-:W-:-:S07]  /*1170*/  IMAD.MOV.U32 R5, RZ, RZ, R0 ;  /* 0x000000ffff057224 */ /* 0x000fce00078e0000 */
.L_x_8:
[----:B------:R-:W-:-:S04]  /*1180*/  ISETP.NE.U32.AND P3, PT, R12, RZ, PT ;  /* 0x000000ff0c00720c */ /* 0x000fc80003f65070 */
[----:B------:R-:W-:-:S13]  /*1190*/  ISETP.NE.AND.EX P3, PT, RZ, RZ, PT, P3 ;  /* 0x000000ffff00720c */ /* 0x000fda0003f65330 */
[----:B------:R-:W-:Y:S05]  /*11a0*/  @!P3 BRA `(.L_x_10) ;  /* 0x0000000000b0b947 */ /* 0x000fea0003800000 */
[----:B------:R-:W-:-:S04]  /*11b0*/  ISETP.NE.U32.AND P3, PT, R13, RZ, PT ;  /* 0x000000ff0d00720c */ /* 0x000fc80003f65070 */
[----:B------:R-:W-:Y:S01]  /*11c0*/  ISETP.NE.AND.EX P3, PT, RZ, RZ, PT, P3 ;  /* 0x000000ffff00720c */ /* 0x000fe20003f65330 */
[----:B------:R-:W-:-:S12]  /*11d0*/  @!P1 BRA `(.L_x_11) ;  /* 0x0000000000389947 */ /* 0x000fd80003800000 */
[----:B------:R-:W0:Y:S01]  /*11e0*/  LDC.64 R14, c[0x0][0x380] ;  /* 0x0000e000ff0e7b82 */ /* 0x000e220000000a00 */
[----:B------:R-:W-:Y:S02]  /*11f0*/  IMAD.MOV.U32 R7, RZ, RZ, R5 ;  /* 0x000000ffff077224 */ /* 0x000fe400078e0005 */
[C---:B------:R-:W-:Y:S02]  /*1200*/  IMAD R8, R2.reuse, UR7, RZ ;  /* 0x0000000702087c24 */ /* 0x040fe4000f8e02ff */
[----:B------:R-:W-:-:S04]  /*1210*/  IMAD.WIDE.U32 R10, R2, UR6, R6 ;  /* 0x00000006020a7c25 */ /* 0x000fc8000f8e0006 */
[----:B------:R-:W-:-:S05]  /*1220*/  IMAD R7, R3, UR6, R8 ;  /* 0x0000000603077c24 */ /* 0x000fca000f8e0208 */
[----:B------:R-:W-:Y:S02]  /*1230*/  IADD3 R7, PT, PT, R7, R11, RZ ;  /* 0x0000000b07077210 */ /* 0x000fe40007ffe0ff */
[----:B0-----:R-:W-:-:S04]  /*1240*/  LEA R8, P4, R10, R14, 0x2 ;  /* 0x0000000e0a087211 */ /* 0x001fc800078810ff */
[----:B------:R-:W-:Y:S02]  /*1250*/  LEA.HI.X R9, R10, R15, R7, 0x2, P4 ;  /* 0x0000000f0a097211 */ /* 0x000fe400020f1407 */
[----:B------:R-:W-:-:S03]  /*1260*/  IADD3 R6, P4, PT, R6, 0x4, RZ ;  /* 0x0000000406067810 */ /* 0x000fc60007f9e0ff */
[----:B------:R0:W-:Y:S02]  /*1270*/  STG.E desc[UR20][R8.64], RZ ;  /* 0x000000ff08007986 */ /* 0x0001e4000c101914 */
[----:B------:R-:W-:Y:S02]  /*1280*/  IMAD.X R5, RZ, RZ, R5, P4 ;  /* 0x000000ffff057224 */ /* 0x000fe400020e0605 */
[----:B------:R0:W-:Y:S04]  /*1290*/  STG.E desc[UR20][R8.64+0x4], RZ ;  /* 0x000004ff08007986 */ /* 0x0001e8000c101914 */
[----:B------:R0:W-:Y:S04]  /*12a0*/  STG.E desc[UR20][R8.64+0x8], RZ ;  /* 0x000008ff08007986 */ /* 0x0001e8000c101914 */
[----:B------:R0:W-:Y:S02]  /*12b0*/  STG.E desc[UR20][R8.64+0xc], RZ ;  /* 0x00000cff08007986 */ /* 0x0001e4000c101914 */
.L_x_11:
[----:B------:R-:W-:Y:S05]  /*12c0*/  @!P3 BRA `(.L_x_10) ;  /* 0x000000000068b947 */ /* 0x000fea0003800000 */
[----:B------:R-:W-:Y:S02]  /*12d0*/  ISETP.NE.U32.AND P3, PT, R13, 0x1, PT ;  /* 0x000000010d00780c */ /* 0x000fe40003f65070 */
[----:B------:R-:W-:Y:S02]  /*12e0*/  LOP3.LUT P4, RZ, R2, 0x1, RZ, 0xc0, !PT ;  /* 0x0000000102ff7812 */ /* 0x000fe4000788c0ff */
[----:B------:R-:W-:-:S13]  /*12f0*/  ISETP.NE.AND.EX P3, PT, RZ, RZ, PT, P3 ;  /* 0x000000ffff00720c */ /* 0x000fda0003f65330 */
[----:B------:R-:W-:Y:S05]  /*1300*/  @!P3 BRA `(.L_x_12) ;  /* 0x000000000030b947 */ /* 0x000fea0003800000 */
[----:B------:R-:W1:Y:S01]  /*1310*/  LDC.64 R14, c[0x0][0x380] ;  /* 0x0000e000ff0e7b82 */ /* 0x000e620000000a00 */
[----:B------:R-:W-:Y:S02]  /*1320*/  IMAD.MOV.U32 R7, RZ, RZ, R5 ;  /* 0x000000ffff077224 */ /* 0x000fe400078e0005 */
[C---:B------:R-:W-:Y:S02]  /*1330*/  IMAD R10, R2.reuse, UR7, RZ ;  /* 0x00000007020a7c24 */ /* 0x040fe4000f8e02ff */
[----:B0-----:R-:W-:-:S04]  /*1340*/  IMAD.WIDE.U32 R8, R2, UR6, R6 ;  /* 0x0000000602087c25 */ /* 0x001fc8000f8e0006 */
[----:B------:R-:W-:-:S04]  /*1350*/  IMAD R7, R3, UR6, R10 ;  /* 0x0000000603077c24 */ /* 0x000fc8000f8e020a */
[----:B------:R-:W-:Y:S01]  /*1360*/  IMAD.IADD R7, R7, 0x1, R9 ;  /* 0x0000000107077824 */ /* 0x000fe200078e0209 */
[----:B-1----:R-:W-:-:S04]  /*1370*/  LEA R10, P3, R8, R14, 0x2 ;  /* 0x0000000e080a7211 */ /* 0x002fc800078610ff */
[----:B------:R-:W-:Y:S02]  /*1380*/  LEA.HI.X R11, R8, R15, R7, 0x2, P3 ;  /* 0x0000000f080b7211 */ /* 0x000fe400018f1407 */
[----:B------:R-:W-:-:S03]  /*1390*/  IADD3 R6, P3, PT, R6, 0x2, RZ ;  /* 0x0000000206067810 */ /* 0x000fc60007f7e0ff */
[----:B------:R1:W-:Y:S01]  /*13a0*/  STG.E desc[UR20][R10.64], RZ ;  /* 0x000000ff0a007986 */ /* 0x0003e2000c101914 */
[----:B------:R-:W-:-:S03]  /*13b0*/  IADD3.X R5, PT, PT, RZ, R5, RZ, P3, !PT ;  /* 0x00000005ff057210 */ /* 0x000fc60001ffe4ff */
[----:B------:R1:W-:Y:S06]  /*13c0*/  STG.E desc[UR20][R10.64+0x4], RZ ;  /* 0x000004ff0a007986 */ /* 0x0003ec000c101914 */
.L_x_12:
[----:B------:R-:W-:Y:S05]  /*13d0*/  @!P4 BRA `(.L_x_10) ;  /* 0x000000000024c947 */ /* 0x000fea0003800000 */
[----:B-1----:R-:W1:Y:S01]  /*13e0*/  LDC.64 R10, c[0x0][0x380] ;  /* 0x0000e000ff0a7b82 */ /* 0x002e620000000a00 */
[C---:B0-----:R-:W-:Y:S02]  /*13f0*/  IMAD R8, R2.reuse, UR7, RZ ;  /* 0x0000000702087c24 */ /* 0x041fe4000f8e02ff */
[----:B------:R-:W-:Y:S02]  /*1400*/  IMAD.MOV.U32 R7, RZ, RZ, R5 ;  /* 0x000000ffff077224 */ /* 0x000fe400078e0005 */
[----:B------:R-:W-:Y:S02]  /*1410*/  IMAD R3, R3, UR6, R8 ;  /* 0x0000000603037c24 */ /* 0x000fe4000f8e0208 */
[----:B------:R-:W-:-:S04]  /*1420*/  IMAD.WIDE.U32 R6, R2, UR6, R6 ;  /* 0x0000000602067c25 */ /* 0x000fc8000f8e0006 */
[----:B------:R-:W-:Y:S01]  /*1430*/  IMAD.IADD R3, R3, 0x1, R7 ;  /* 0x0000000103037824 */ /* 0x000fe200078e0207 */
[----:B-1----:R-:W-:-:S04]  /*1440*/  LEA R2, P3, R6, R10, 0x2 ;  /* 0x0000000a06027211 */ /* 0x002fc800078610ff */
[----:B------:R-:W-:-:S05]  /*1450*/  LEA.HI.X R3, R6, R11, R3, 0x2, P3 ;  /* 0x0000000b06037211 */ /* 0x000fca00018f1403 */
[----:B------:R2:W-:Y:S04]  /*1460*/  STG.E desc[UR20][R2.64], RZ ;  /* 0x000000ff02007986 */ /* 0x0005e8000c101914 */
.L_x_10:
[----:B------:R-:W-:Y:S05]  /*1470*/  @P2 BRA `(.L_x_13) ;  /* 0xfffffff800b42947 */ /* 0x000fea000383ffff */
[----:B------:R-:W-:Y:S05]  /*1480*/  EXIT ;  /* 0x000000000000794d */ /* 0x000fea0003800000 */
.L_x_14:
[----:B------:R-:W-:-:S00]  /*1490*/  BRA `(.L_x_14) ;  /* 0xfffffffc00fc7947 */ /* 0x000fc0000383ffff */
[----:B------:R-:W-:-:S00]  /*14a0*/  NOP ;  /* 0x0000000000007918 */ /* 0x000fc00000000000 */
        /* <DEDUP_REMOVED lines=13> */
.L_x_15:


//--------------------- .nv.shared.reserved.0     --------------------------
	.section	.nv.shared.reserved.0,"aw",@nobits
	.weak		__nv_reservedSMEM_offset_0_alias
	.size		__nv_reservedSMEM_offset_0_alias, 0, 64
	.other		__nv_reservedSMEM_offset_0_alias,@"STO_CUDA_RESERVED_SHARED STV_DEFAULT"
__nv_reservedSMEM_offset_0_alias:
	.zero		0
	.zero		64


//--------------------- .nv.constant0._Z12mmult_kernelPfS_S_ll --------------------------
	.section	.nv.constant0._Z12mmult_kernelPfS_S_ll,"a",@progbits
	.sectionflags	@""
	.align	4
.nv.constant0._Z12mmult_kernelPfS_S_ll:
	.zero		936


//--------------------- SYMBOLS --------------------------

	.type		.nv.reservedSmem.offset0,@object
	.size		.nv.reservedSmem.offset0,0x4
